	.headerflags	@"EF_CUDA_TEXMODE_UNIFIED EF_CUDA_64BIT_ADDRESS EF_CUDA_ACCELERATORS EF_CUDA_SM90 EF_CUDA_VIRTUAL_SM(EF_CUDA_SM90)"
	.elftype	@"ET_EXEC"


//--------------------- .nv.info                  --------------------------
	.section	.nv.info,"",@"SHT_CUDA_INFO"
	.align	4


	//----- nvinfo : EIATTR_REGCOUNT
	.align		4
        /*0000*/ 	.byte	0x04, 0x2f
        /*0002*/ 	.short	(.L_2 - .L_1)
	.align		4
.L_1:
        /*0004*/ 	.word	index@(triton_poi_fused_native_group_norm_relu_6)
        /*0008*/ 	.word	0x00000012


	//----- nvinfo : EIATTR_MIN_STACK_SIZE
	.align		4
.L_2:
        /*000c*/ 	.byte	0x04, 0x12
        /*000e*/ 	.short	(.L_4 - .L_3)
	.align		4
.L_3:
        /*0010*/ 	.word	index@(triton_poi_fused_native_group_norm_relu_6)
        /*0014*/ 	.word	0x00000000


	//----- nvinfo : EIATTR_FRAME_SIZE
	.align		4
.L_4:
        /*0018*/ 	.byte	0x04, 0x11
        /*001a*/ 	.short	(.L_6 - .L_5)
	.align		4
.L_5:
        /*001c*/ 	.word	index@(triton_poi_fused_native_group_norm_relu_6)
        /*0020*/ 	.word	0x00000000


	//----- nvinfo : EIATTR_MIN_STACK_SIZE
	.align		4
.L_6:
        /*0024*/ 	.byte	0x04, 0x12
        /*0026*/ 	.short	(.L_8 - .L_7)
	.align		4
.L_7:
        /*0028*/ 	.word	index@(triton_poi_fused_native_group_norm_relu_6)
        /*002c*/ 	.word	0x00000000
.L_8:


//--------------------- .nv.info.triton_poi_fused_native_group_norm_relu_6 --------------------------
	.section	.nv.info.triton_poi_fused_native_group_norm_relu_6,"",@"SHT_CUDA_INFO"
	.sectionflags	@""
	.align	4


	//----- nvinfo : EIATTR_CUDA_API_VERSION
	.align		4
        /*0000*/ 	.byte	0x04, 0x37
        /*0002*/ 	.short	(.L_10 - .L_9)
.L_9:
        /*0004*/ 	.word	0x0000007c


	//----- nvinfo : EIATTR_KPARAM_INFO
	.align		4
.L_10:
        /*0008*/ 	.byte	0x04, 0x17
        /*000a*/ 	.short	(.L_12 - .L_11)
.L_11:
        /*000c*/ 	.word	0x00000000
        /*0010*/ 	.short	0x0006
        /*0012*/ 	.short	0x0030
        /*0014*/ 	.byte	0x00, 0xf0, 0x11, 0x00


	//----- nvinfo : EIATTR_KPARAM_INFO
	.align		4
.L_12:
        /*0018*/ 	.byte	0x04, 0x17
        /*001a*/ 	.short	(.L_14 - .L_13)
.L_13:
        /*001c*/ 	.word	0x00000000
        /*0020*/ 	.short	0x0005
        /*0022*/ 	.short	0x0028
        /*0024*/ 	.byte	0x00, 0xf4, 0x21, 0x00


	//----- nvinfo : EIATTR_KPARAM_INFO
	.align		4
.L_14:
        /*0028*/ 	.byte	0x04, 0x17
        /*002a*/ 	.short	(.L_16 - .L_15)
.L_15:
        /*002c*/ 	.word	0x00000000
        /*0030*/ 	.short	0x0004
        /*0032*/ 	.short	0x0020
        /*0034*/ 	.byte	0x00, 0xf4, 0x21, 0x00


	//----- nvinfo : EIATTR_KPARAM_INFO
	.align		4
.L_16:
        /*0038*/ 	.byte	0x04, 0x17
        /*003a*/ 	.short	(.L_18 - .L_17)
.L_17:
        /*003c*/ 	.word	0x00000000
        /*0040*/ 	.short	0x0003
        /*0042*/ 	.short	0x0018
        /*0044*/ 	.byte	0x00, 0xf4, 0x21, 0x00


	//----- nvinfo : EIATTR_KPARAM_INFO
	.align		4
.L_18:
        /*0048*/ 	.byte	0x04, 0x17
        /*004a*/ 	.short	(.L_20 - .L_19)
.L_19:
        /*004c*/ 	.word	0x00000000
        /*0050*/ 	.short	0x0002
        /*0052*/ 	.short	0x0010
        /*0054*/ 	.byte	0x00, 0xf4, 0x21, 0x00


	//----- nvinfo : EIATTR_KPARAM_INFO
	.align		4
.L_20:
        /*0058*/ 	.byte	0x04, 0x17
        /*005a*/ 	.short	(.L_22 - .L_21)
.L_21:
        /*005c*/ 	.word	0x00000000
        /*0060*/ 	.short	0x0001
        /*0062*/ 	.short	0x0008
        /*0064*/ 	.byte	0x00, 0xf4, 0x21, 0x00


	//----- nvinfo : EIATTR_KPARAM_INFO
	.align		4
.L_22:
        /*0068*/ 	.byte	0x04, 0x17
        /*006a*/ 	.short	(.L_24 - .L_23)
.L_23:
        /*006c*/ 	.word	0x00000000
        /*0070*/ 	.short	0x0000
        /*0072*/ 	.short	0x0000
        /*0074*/ 	.byte	0x00, 0xf4, 0x21, 0x00


	//----- nvinfo : EIATTR_SPARSE_MMA_MASK
	.align		4
.L_24:
        /*0078*/ 	.byte	0x03, 0x50
        /*007a*/ 	.short	0x0000


	//----- nvinfo : EIATTR_MAXREG_COUNT
	.align		4
        /*007c*/ 	.byte	0x03, 0x1b
        /*007e*/ 	.short	0x00ff


	//----- nvinfo : EIATTR_EXIT_INSTR_OFFSETS
	.align		4
        /*0080*/ 	.byte	0x04, 0x1c
        /*0082*/ 	.short	(.L_26 - .L_25)


	//   ....[0]....
.L_25:
        /*0084*/ 	.word	0x000002f0


	//----- nvinfo : EIATTR_REQNTID
	.align		4
.L_26:
        /*0088*/ 	.byte	0x04, 0x10
        /*008a*/ 	.short	(.L_28 - .L_27)
.L_27:
        /*008c*/ 	.word	0x00000100
        /*0090*/ 	.word	0x00000001
        /*0094*/ 	.word	0x00000001


	//----- nvinfo : EIATTR_CBANK_PARAM_SIZE
	.align		4
.L_28:
        /*0098*/ 	.byte	0x03, 0x19
        /*009a*/ 	.short	0x0034


	//----- nvinfo : EIATTR_PARAM_CBANK
	.align		4
        /*009c*/ 	.byte	0x04, 0x0a
        /*009e*/ 	.short	(.L_30 - .L_29)
	.align		4
.L_29:
        /*00a0*/ 	.word	index@(.nv.constant0.triton_poi_fused_native_group_norm_relu_6)
        /*00a4*/ 	.short	0x0210
        /*00a6*/ 	.short	0x0034


	//----- nvinfo : EIATTR_SW_WAR
	.align		4
.L_30:
        /*00a8*/ 	.byte	0x04, 0x36
        /*00aa*/ 	.short	(.L_32 - .L_31)
.L_31:
        /*00ac*/ 	.word	0x00000008
.L_32:


//--------------------- .nv.callgraph             --------------------------
	.section	.nv.callgraph,"",@"SHT_CUDA_CALLGRAPH"
	.align	4
	.sectionentsize	8
	.align		4
        /*0000*/ 	.word	0x00000000
	.align		4
        /*0004*/ 	.word	0xffffffff
	.align		4
        /*0008*/ 	.word	0x00000000
	.align		4
        /*000c*/ 	.word	0xfffffffe
	.align		4
        /*0010*/ 	.word	0x00000000
	.align		4
        /*0014*/ 	.word	0xfffffffd
	.align		4
        /*0018*/ 	.word	0x00000000
	.align		4
        /*001c*/ 	.word	0xfffffffc


//--------------------- .nv.constant4             --------------------------
	.section	.nv.constant4,"a",@progbits
	.align	8
	.align		8
.nv.constant4:
        /*0000*/ 	.dword	_$_str


//--------------------- .text.triton_poi_fused_native_group_norm_relu_6 --------------------------
	.section	.text.triton_poi_fused_native_group_norm_relu_6,"ax",@progbits
	.align	128
        .global         triton_poi_fused_native_group_norm_relu_6
        .type           triton_poi_fused_native_group_norm_relu_6,@function
        .size           triton_poi_fused_native_group_norm_relu_6,(.L_x_1 - triton_poi_fused_native_group_norm_relu_6)
        .other          triton_poi_fused_native_group_norm_relu_6,@"STO_CUDA_ENTRY STV_DEFAULT"
triton_poi_fused_native_group_norm_relu_6:
.text.triton_poi_fused_native_group_norm_relu_6:
[----:B------:R-:W-:Y:S01]  /*0000*/  LDC R1, c[0x0][0x28] ;  /* 0x00000a00ff017b82 */ /* 0x000fe20000000800 */
[----:B------:R-:W1:Y:S07]  /*0010*/  S2R R0, SR_TID.X ;  /* 0x0000000000007919 */ /* 0x000e6e0000002100 */
[----:B------:R-:W2:Y:S01]  /*0020*/  LDC.64 R10, c[0x0][0x220] ;  /* 0x00008800ff0a7b82 */ /* 0x000ea20000000a00 */
[----:B------:R-:W-:Y:S01]  /*0030*/  ULDC.64 UR4, c[0x0][0x208] ;  /* 0x0000820000047ab9 */ /* 0x000fe20000000a00 */
[----:B------:R-:W3:Y:S06]  /*0040*/  S2R R3, SR_CTAID.X ;  /* 0x0000000000037919 */ /* 0x000eec0000002500 */
[----:B------:R-:W4:Y:S08]  /*0050*/  LDC.64 R8, c[0x0][0x218] ;  /* 0x00008600ff087b82 */ /* 0x000f300000000a00 */
[----:B------:R-:W5:Y:S08]  /*0060*/  LDC.64 R6, c[0x0][0x210] ;  /* 0x00008400ff067b82 */ /* 0x000f700000000a00 */
[----:B------:R-:W5:Y:S01]  /*0070*/  LDC.64 R4, c[0x0][0x228] ;  /* 0x00008a00ff047b82 */ /* 0x000f620000000a00 */
[----:B-1----:R-:W-:Y:S01]  /*0080*/  IMAD.SHL.U32 R0, R0, 0x2, RZ ;  /* 0x0000000200007824 */ /* 0x002fe200078e00ff */
[----:B---3--:R-:W-:-:S04]  /*0090*/  SHF.R.S32.HI R13, RZ, 0x16, R3 ;  /* 0x00000016ff0d7819 */ /* 0x008fc80000011403 */
[----:B------:R-:W-:Y:S02]  /*00a0*/  LOP3.LUT R0, R0, 0x1fe, RZ, 0xc0, !PT ;  /* 0x000001fe00007812 */ /* 0x000fe400078ec0ff */
[----:B------:R-:W-:-:S03]  /*00b0*/  SGXT R13, R13, 0x1 ;  /* 0x000000010d0d781a */ /* 0x000fc60000000200 */
[----:B------:R-:W-:-:S05]  /*00c0*/  IMAD R0, R3, 0x200, R0 ;  /* 0x0000020003007824 */ /* 0x000fca00078e0200 */
[CC--:B------:R-:W-:Y:S02]  /*00d0*/  LEA.HI R2, R13.reuse, R0.reuse, RZ, 0x10 ;  /* 0x000000000d027211 */ /* 0x0c0fe400078f80ff */
[----:B------:R-:W-:Y:S02]  /*00e0*/  LEA.HI R13, R13, R0, RZ, 0xa ;  /* 0x000000000d0d7211 */ /* 0x000fe400078f50ff */
[----:B------:R-:W-:Y:S02]  /*00f0*/  SHF.R.S32.HI R15, RZ, 0x10, R2 ;  /* 0x00000010ff0f7819 */ /* 0x000fe40000011402 */
[----:B------:R-:W1:Y:S03]  /*0100*/  LDC.64 R2, c[0x0][0x230] ;  /* 0x00008c00ff027b82 */ /* 0x000e660000000a00 */
[----:B--2---:R-:W-:Y:S01]  /*0110*/  IMAD.WIDE R10, R15, 0x4, R10 ;  /* 0x000000040f0a7825 */ /* 0x004fe200078e020a */
[----:B------:R-:W-:-:S05]  /*0120*/  SHF.R.S32.HI R13, RZ, 0xa, R13 ;  /* 0x0000000aff0d7819 */ /* 0x000fca000001140d */
[----:B------:R2:W3:Y:S01]  /*0130*/  LDG.E.EL R10, desc[UR4][R10.64] ;  /* 0x000000040a0a7981 */ /* 0x0004e2000c2e1900 */
[----:B------:R-:W-:Y:S01]  /*0140*/  LEA.HI R12, R13, R13, RZ, 0x9 ;  /* 0x0000000d0d0c7211 */ /* 0x000fe200078f48ff */
[----:B----4-:R-:W-:-:S03]  /*0150*/  IMAD.WIDE R8, R15, 0x4, R8 ;  /* 0x000000040f087825 */ /* 0x010fc600078e0208 */
[----:B------:R-:W-:Y:S01]  /*0160*/  LOP3.LUT R12, R12, 0xfffffe00, RZ, 0xc0, !PT ;  /* 0xfffffe000c0c7812 */ /* 0x000fe200078ec0ff */
[----:B-----5:R-:W-:Y:S02]  /*0170*/  IMAD.WIDE R6, R0, 0x4, R6 ;  /* 0x0000000400067825 */ /* 0x020fe400078e0206 */
[----:B------:R-:W4:Y:S01]  /*0180*/  LDG.E.EL R8, desc[UR4][R8.64] ;  /* 0x0000000408087981 */ /* 0x000f22000c2e1900 */
[----:B------:R-:W-:-:S03]  /*0190*/  IADD3 R13, R13, -R12, RZ ;  /* 0x8000000c0d0d7210 */ /* 0x000fc60007ffe0ff */
[----:B------:R-:W4:Y:S02]  /*01a0*/  LDG.E.64 R6, desc[UR4][R6.64] ;  /* 0x0000000406067981 */ /* 0x000f24000c1e1b00 */
[----:B0-----:R-:W-:-:S04]  /*01b0*/  IMAD.WIDE R4, R13, 0x4, R4 ;  /* 0x000000040d047825 */ /* 0x001fc800078e0204 */
[----:B-1----:R-:W-:Y:S02]  /*01c0*/  IMAD.WIDE R2, R13, 0x4, R2 ;  /* 0x000000040d027825 */ /* 0x002fe400078e0202 */
[----:B------:R-:W5:Y:S04]  /*01d0*/  LDG.E.EL R4, desc[UR4][R4.64] ;  /* 0x0000000404047981 */ /* 0x000f68000c2e1900 */
[----:B------:R-:W5:Y:S01]  /*01e0*/  LDG.E.EL R3, desc[UR4][R2.64] ;  /* 0x0000000402037981 */ /* 0x000f62000c2e1900 */
[----:B--2---:R-:W-:-:S10]  /*01f0*/  HFMA2.MMA R11, -RZ, RZ, 0.46875, 0 ;  /* 0x37800000ff0b7435 */ /* 0x004fd400000001ff */
[----:B---3--:R-:W-:Y:S02]  /*0200*/  FFMA R12, R10, R11, 9.9999997473787516356e-06 ;  /* 0x3727c5ac0a0c7423 */ /* 0x008fe4000000000b */
[----:B------:R-:W0:Y:S04]  /*0210*/  LDC.64 R10, c[0x0][0x238] ;  /* 0x00008e00ff0a7b82 */ /* 0x000e280000000a00 */
[----:B------:R-:W1:Y:S01]  /*0220*/  MUFU.RSQ R12, R12 ;  /* 0x0000000c000c7308 */ /* 0x000e620000001400 */
[--C-:B----4-:R-:W-:Y:S01]  /*0230*/  FADD R13, R6, -R8.reuse ;  /* 0x80000008060d7221 */ /* 0x110fe20000000000 */
[----:B------:R-:W-:-:S03]  /*0240*/  FADD R9, R7, -R8 ;  /* 0x8000000807097221 */ /* 0x000fc60000000000 */
[C---:B-1----:R-:W-:Y:S01]  /*0250*/  FMUL R13, R12.reuse, R13 ;  /* 0x0000000d0c0d7220 */ /* 0x042fe20000400000 */
[----:B------:R-:W-:-:S03]  /*0260*/  FMUL R6, R12, R9 ;  /* 0x000000090c067220 */ /* 0x000fc60000400000 */
[C-C-:B-----5:R-:W-:Y:S01]  /*0270*/  FFMA R13, R4.reuse, R13, R3.reuse ;  /* 0x0000000d040d7223 */ /* 0x160fe20000000003 */
[----:B------:R-:W-:-:S04]  /*0280*/  FFMA R6, R4, R6, R3 ;  /* 0x0000000604067223 */ /* 0x000fc80000000003 */
[C---:B------:R-:W-:Y:S02]  /*0290*/  FSETP.GEU.AND P0, PT, R13.reuse, RZ, PT ;  /* 0x000000ff0d00720b */ /* 0x040fe40003f0e000 */
[----:B------:R-:W-:Y:S01]  /*02a0*/  FSETP.GEU.AND P1, PT, R6, RZ, PT ;  /* 0x000000ff0600720b */ /* 0x000fe20003f2e000 */
[----:B0-----:R-:W-:Y:S01]  /*02b0*/  IMAD.WIDE R2, R0, 0x4, R10 ;  /* 0x0000000400027825 */ /* 0x001fe200078e020a */
[----:B------:R-:W-:Y:S02]  /*02c0*/  FSEL R4, R13, RZ, P0 ;  /* 0x000000ff0d047208 */ /* 0x000fe40000000000 */
[----:B------:R-:W-:-:S05]  /*02d0*/  FSEL R5, R6, RZ, P1 ;  /* 0x000000ff06057208 */ /* 0x000fca0000800000 */
[----:B------:R-:W-:Y:S01]  /*02e0*/  STG.E.64 desc[UR4][R2.64], R4 ;  /* 0x0000000402007986 */ /* 0x000fe2000c101b04 */
[----:B------:R-:W-:Y:S05]  /*02f0*/  EXIT ;  /* 0x000000000000794d */ /* 0x000fea0003800000 */
.L_x_0:
[----:B------:R-:W-:-:S00]  /*0300*/  BRA `(.L_x_0) ;  /* 0xfffffffc00fc7947 */ /* 0x000fc0000383ffff */
[----:B------:R-:W-:-:S00]  /*0310*/  NOP ;  /* 0x0000000000007918 */ /* 0x000fc00000000000 */
        /* <DEDUP_REMOVED lines=14> */
.L_x_1:


//--------------------- .nv.global.init           --------------------------
	.section	.nv.global.init,"aw",@progbits
.nv.global.init:
	.type		_$_str,@object
	.size		_$_str,(.L_0 - _$_str)
_$_str:
        /*0000*/ 	.byte	0x5f, 0x5f, 0x43, 0x55, 0x44, 0x41, 0x5f, 0x46, 0x54, 0x5a, 0x00
.L_0:


//--------------------- .nv.constant0.triton_poi_fused_native_group_norm_relu_6 --------------------------
	.section	.nv.constant0.triton_poi_fused_native_group_norm_relu_6,"a",@progbits
	.sectionflags	@""
	.align	4
.nv.constant0.triton_poi_fused_native_group_norm_relu_6:
	.zero		580
